//
// Generated by NVIDIA NVVM Compiler
//
// Compiler Build ID: CL-36424714
// Cuda compilation tools, release 13.0, V13.0.88
// Based on NVVM 20.0.0
//

.version 9.0
.target sm_100
.address_size 64

	// .globl	_Z9kernel_ifPiPKii

.visible .entry _Z9kernel_ifPiPKii(
	.param .u64 .ptr .align 1 _Z9kernel_ifPiPKii_param_0,
	.param .u64 .ptr .align 1 _Z9kernel_ifPiPKii_param_1,
	.param .u32 _Z9kernel_ifPiPKii_param_2
)
{
	.reg .pred 	%p<3>;
	.reg .b32 	%r<10>;
	.reg .b64 	%rd<11>;

	ld.param.u64 	%rd3, [_Z9kernel_ifPiPKii_param_0];
	ld.param.u64 	%rd2, [_Z9kernel_ifPiPKii_param_1];
	ld.param.u32 	%r3, [_Z9kernel_ifPiPKii_param_2];
	cvta.to.global.u64 	%rd1, %rd3;
	mov.u32 	%r4, %ctaid.x;
	mov.u32 	%r5, %ntid.x;
	mov.u32 	%r6, %tid.x;
	mad.lo.s32 	%r1, %r4, %r5, %r6;
	setp.ge.s32 	%p1, %r1, %r3;
	@%p1 bra 	$L__BB0_4;
	cvta.to.global.u64 	%rd4, %rd2;
	mul.wide.s32 	%rd5, %r1, 4;
	add.s64 	%rd6, %rd4, %rd5;
	ld.global.u32 	%r2, [%rd6];
	and.b32  	%r7, %r2, 1;
	setp.eq.b32 	%p2, %r7, 1;
	@%p2 bra 	$L__BB0_3;
	shl.b32 	%r9, %r2, 1;
	add.s64 	%rd10, %rd1, %rd5;
	st.global.u32 	[%rd10], %r9;
	bra.uni 	$L__BB0_4;
$L__BB0_3:
	mul.lo.s32 	%r8, %r2, 3;
	add.s64 	%rd8, %rd1, %rd5;
	st.global.u32 	[%rd8], %r8;
$L__BB0_4:
	ret;

}
	// .globl	_Z11kernel_selpPiPKii
.visible .entry _Z11kernel_selpPiPKii(
	.param .u64 .ptr .align 1 _Z11kernel_selpPiPKii_param_0,
	.param .u64 .ptr .align 1 _Z11kernel_selpPiPKii_param_1,
	.param .u32 _Z11kernel_selpPiPKii_param_2
)
{
	.reg .pred 	%p<3>;
	.reg .b32 	%r<11>;
	.reg .b64 	%rd<8>;

	ld.param.u64 	%rd1, [_Z11kernel_selpPiPKii_param_0];
	ld.param.u64 	%rd2, [_Z11kernel_selpPiPKii_param_1];
	ld.param.u32 	%r2, [_Z11kernel_selpPiPKii_param_2];
	mov.u32 	%r3, %ctaid.x;
	mov.u32 	%r4, %ntid.x;
	mov.u32 	%r5, %tid.x;
	mad.lo.s32 	%r1, %r3, %r4, %r5;
	setp.ge.s32 	%p1, %r1, %r2;
	@%p1 bra 	$L__BB1_2;
	cvta.to.global.u64 	%rd3, %rd2;
	cvta.to.global.u64 	%rd4, %rd1;
	mul.wide.s32 	%rd5, %r1, 4;
	add.s64 	%rd6, %rd3, %rd5;
	ld.global.u32 	%r6, [%rd6];
	and.b32  	%r7, %r6, 1;
	setp.eq.b32 	%p2, %r7, 1;
	shl.b32 	%r8, %r6, 1;
	mul.lo.s32 	%r9, %r6, 3;
	selp.b32 	%r10, %r9, %r8, %p2;
	add.s64 	%rd7, %rd4, %rd5;
	st.global.u32 	[%rd7], %r10;
$L__BB1_2:
	ret;

}


// ===== COMPILED SASS (sm_100) =====

	.target	sm_100

	.elftype	@"ET_EXEC"


//--------------------- .note.nv.tkinfo           --------------------------
	.section	.note.nv.tkinfo,"",@"SHT_NOTE"
	.sectionflags	@"SHF_NOTE_NV_TKINFO"
	.tkinfo
        /*0018*/ 	.word	0x00000002
        /*0030*/ 	.string	""
        /*0030*/ 	.string	"ptxas"
        /*0030*/ 	.string	"Cuda compilation tools, release 13.0, V13.0.88"
        /*0030*/ 	.string	"Build cuda_13.0.r13.0/compiler.36424714_0"
        /*0030*/ 	.string	"-arch sm_100 -m 64 "



//--------------------- .note.nv.cuinfo           --------------------------
	.section	.note.nv.cuinfo,"",@"SHT_NOTE"
	.sectionflags	@"SHF_NOTE_NV_CUINFO"
        /*0018*/ 	.short	0x0002
        /*001a*/ 	.short	0x0064
        /*001c*/ 	.short	0x0082
	.zero		2


//--------------------- .nv.info                  --------------------------
	.section	.nv.info,"",@"SHT_CUDA_INFO"
	.align	4


	//----- nvinfo : EIATTR_REGCOUNT
	.align		4
        /*0000*/ 	.byte	0x04, 0x2f
        /*0002*/ 	.short	(.L_1 - .L_0)
	.align		4
.L_0:
        /*0004*/ 	.word	index@(_Z9kernel_ifPiPKii)
        /*0008*/ 	.word	0x0000000c


	//----- nvinfo : EIATTR_FRAME_SIZE
	.align		4
.L_1:
        /*000c*/ 	.byte	0x04, 0x11
        /*000e*/ 	.short	(.L_3 - .L_2)
	.align		4
.L_2:
        /*0010*/ 	.word	index@(_Z9kernel_ifPiPKii)
        /*0014*/ 	.word	0x00000000


	//----- nvinfo : EIATTR_REGCOUNT
	.align		4
.L_3:
        /*0018*/ 	.byte	0x04, 0x2f
        /*001a*/ 	.short	(.L_5 - .L_4)
	.align		4
.L_4:
        /*001c*/ 	.word	index@(_Z11kernel_selpPiPKii)
        /*0020*/ 	.word	0x0000000c


	//----- nvinfo : EIATTR_FRAME_SIZE
	.align		4
.L_5:
        /*0024*/ 	.byte	0x04, 0x11
        /*0026*/ 	.short	(.L_7 - .L_6)
	.align		4
.L_6:
        /*0028*/ 	.word	index@(_Z11kernel_selpPiPKii)
        /*002c*/ 	.word	0x00000000


	//----- nvinfo : EIATTR_MIN_STACK_SIZE
	.align		4
.L_7:
        /*0030*/ 	.byte	0x04, 0x12
        /*0032*/ 	.short	(.L_9 - .L_8)
	.align		4
.L_8:
        /*0034*/ 	.word	index@(_Z11kernel_selpPiPKii)
        /*0038*/ 	.word	0x00000000


	//----- nvinfo : EIATTR_MIN_STACK_SIZE
	.align		4
.L_9:
        /*003c*/ 	.byte	0x04, 0x12
        /*003e*/ 	.short	(.L_11 - .L_10)
	.align		4
.L_10:
        /*0040*/ 	.word	index@(_Z9kernel_ifPiPKii)
        /*0044*/ 	.word	0x00000000
.L_11:


//--------------------- .nv.compat                --------------------------
	.section	.nv.compat,"",@"SHT_CUDA_COMPAT_INFO"
	.align	4
        /*0000*/ 	.byte	0x02, 0x09, 0x00, 0x00, 0x02, 0x02, 0x01, 0x00, 0x02, 0x05, 0x05, 0x00, 0x03, 0x07, 0x01, 0x01
        /*0010*/ 	.byte	0x02, 0x03, 0x00, 0x00, 0x02, 0x06, 0x01, 0x00, 0x04, 0x0b, 0x08, 0x00, 0x09, 0x00, 0x00, 0x00
        /*0020*/ 	.byte	0x00, 0x00, 0x00, 0x00


//--------------------- .nv.info._Z11kernel_selpPiPKii --------------------------
	.section	.nv.info._Z11kernel_selpPiPKii,"",@"SHT_CUDA_INFO"
	.sectionflags	@""
	.align	4


	//----- nvinfo : EIATTR_CUDA_API_VERSION
	.align		4
        /*0000*/ 	.byte	0x04, 0x37
        /*0002*/ 	.short	(.L_13 - .L_12)
.L_12:
        /*0004*/ 	.word	0x00000082


	//----- nvinfo : EIATTR_KPARAM_INFO
	.align		4
.L_13:
        /*0008*/ 	.byte	0x04, 0x17
        /*000a*/ 	.short	(.L_15 - .L_14)
.L_14:
        /*000c*/ 	.word	0x00000000
        /*0010*/ 	.short	0x0002
        /*0012*/ 	.short	0x0010
        /*0014*/ 	.byte	0x00, 0xf0, 0x11, 0x00


	//----- nvinfo : EIATTR_KPARAM_INFO
	.align		4
.L_15:
        /*0018*/ 	.byte	0x04, 0x17
        /*001a*/ 	.short	(.L_17 - .L_16)
.L_16:
        /*001c*/ 	.word	0x00000000
        /*0020*/ 	.short	0x0001
        /*0022*/ 	.short	0x0008
        /*0024*/ 	.byte	0x00, 0xf5, 0x21, 0x00


	//----- nvinfo : EIATTR_KPARAM_INFO
	.align		4
.L_17:
        /*0028*/ 	.byte	0x04, 0x17
        /*002a*/ 	.short	(.L_19 - .L_18)
.L_18:
        /*002c*/ 	.word	0x00000000
        /*0030*/ 	.short	0x0000
        /*0032*/ 	.short	0x0000
        /*0034*/ 	.byte	0x00, 0xf5, 0x21, 0x00


	//----- nvinfo : EIATTR_SPARSE_MMA_MASK
	.align		4
.L_19:
        /*0038*/ 	.byte	0x03, 0x50
        /*003a*/ 	.short	0x0000


	//----- nvinfo : EIATTR_MAXREG_COUNT
	.align		4
        /*003c*/ 	.byte	0x03, 0x1b
        /*003e*/ 	.short	0x00ff


	//----- nvinfo : EIATTR_MERCURY_ISA_VERSION
	.align		4
        /*0040*/ 	.byte	0x03, 0x5f
        /*0042*/ 	.short	0x0101


	//----- nvinfo : EIATTR_VRC_CTA_INIT_COUNT
	.align		4
        /*0044*/ 	.byte	0x02, 0x4a
	.zero		1
	.zero		1


	//----- nvinfo : EIATTR_EXIT_INSTR_OFFSETS
	.align		4
        /*0048*/ 	.byte	0x04, 0x1c
        /*004a*/ 	.short	(.L_21 - .L_20)


	//   ....[0]....
.L_20:
        /*004c*/ 	.word	0x00000070


	//   ....[1]....
        /*0050*/ 	.word	0x00000130


	//----- nvinfo : EIATTR_CBANK_PARAM_SIZE
	.align		4
.L_21:
        /*0054*/ 	.byte	0x03, 0x19
        /*0056*/ 	.short	0x0014


	//----- nvinfo : EIATTR_PARAM_CBANK
	.align		4
        /*0058*/ 	.byte	0x04, 0x0a
        /*005a*/ 	.short	(.L_23 - .L_22)
	.align		4
.L_22:
        /*005c*/ 	.word	index@(.nv.constant0._Z11kernel_selpPiPKii)
        /*0060*/ 	.short	0x0380
        /*0062*/ 	.short	0x0014


	//----- nvinfo : EIATTR_SW_WAR
	.align		4
.L_23:
        /*0064*/ 	.byte	0x04, 0x36
        /*0066*/ 	.short	(.L_25 - .L_24)
.L_24:
        /*0068*/ 	.word	0x00000008
.L_25:


//--------------------- .nv.info._Z9kernel_ifPiPKii --------------------------
	.section	.nv.info._Z9kernel_ifPiPKii,"",@"SHT_CUDA_INFO"
	.sectionflags	@""
	.align	4


	//----- nvinfo : EIATTR_CUDA_API_VERSION
	.align		4
        /*0000*/ 	.byte	0x04, 0x37
        /*0002*/ 	.short	(.L_27 - .L_26)
.L_26:
        /*0004*/ 	.word	0x00000082


	//----- nvinfo : EIATTR_KPARAM_INFO
	.align		4
.L_27:
        /*0008*/ 	.byte	0x04, 0x17
        /*000a*/ 	.short	(.L_29 - .L_28)
.L_28:
        /*000c*/ 	.word	0x00000000
        /*0010*/ 	.short	0x0002
        /*0012*/ 	.short	0x0010
        /*0014*/ 	.byte	0x00, 0xf0, 0x11, 0x00


	//----- nvinfo : EIATTR_KPARAM_INFO
	.align		4
.L_29:
        /*0018*/ 	.byte	0x04, 0x17
        /*001a*/ 	.short	(.L_31 - .L_30)
.L_30:
        /*001c*/ 	.word	0x00000000
        /*0020*/ 	.short	0x0001
        /*0022*/ 	.short	0x0008
        /*0024*/ 	.byte	0x00, 0xf5, 0x21, 0x00


	//----- nvinfo : EIATTR_KPARAM_INFO
	.align		4
.L_31:
        /*0028*/ 	.byte	0x04, 0x17
        /*002a*/ 	.short	(.L_33 - .L_32)
.L_32:
        /*002c*/ 	.word	0x00000000
        /*0030*/ 	.short	0x0000
        /*0032*/ 	.short	0x0000
        /*0034*/ 	.byte	0x00, 0xf5, 0x21, 0x00


	//----- nvinfo : EIATTR_SPARSE_MMA_MASK
	.align		4
.L_33:
        /*0038*/ 	.byte	0x03, 0x50
        /*003a*/ 	.short	0x0000


	//----- nvinfo : EIATTR_MAXREG_COUNT
	.align		4
        /*003c*/ 	.byte	0x03, 0x1b
        /*003e*/ 	.short	0x00ff


	//----- nvinfo : EIATTR_MERCURY_ISA_VERSION
	.align		4
        /*0040*/ 	.byte	0x03, 0x5f
        /*0042*/ 	.short	0x0101


	//----- nvinfo : EIATTR_VRC_CTA_INIT_COUNT
	.align		4
        /*0044*/ 	.byte	0x02, 0x4a
	.zero		1
	.zero		1


	//----- nvinfo : EIATTR_EXIT_INSTR_OFFSETS
	.align		4
        /*0048*/ 	.byte	0x04, 0x1c
        /*004a*/ 	.short	(.L_35 - .L_34)


	//   ....[0]....
.L_34:
        /*004c*/ 	.word	0x00000070


	//   ....[1]....
        /*0050*/ 	.word	0x00000120


	//   ....[2]....
        /*0054*/ 	.word	0x00000170


	//----- nvinfo : EIATTR_CBANK_PARAM_SIZE
	.align		4
.L_35:
        /*0058*/ 	.byte	0x03, 0x19
        /*005a*/ 	.short	0x0014


	//----- nvinfo : EIATTR_PARAM_CBANK
	.align		4
        /*005c*/ 	.byte	0x04, 0x0a
        /*005e*/ 	.short	(.L_37 - .L_36)
	.align		4
.L_36:
        /*0060*/ 	.word	index@(.nv.constant0._Z9kernel_ifPiPKii)
        /*0064*/ 	.short	0x0380
        /*0066*/ 	.short	0x0014


	//----- nvinfo : EIATTR_SW_WAR
	.align		4
.L_37:
        /*0068*/ 	.byte	0x04, 0x36
        /*006a*/ 	.short	(.L_39 - .L_38)
.L_38:
        /*006c*/ 	.word	0x00000008
.L_39:


//--------------------- .nv.callgraph             --------------------------
	.section	.nv.callgraph,"",@"SHT_CUDA_CALLGRAPH"
	.align	4
	.sectionentsize	8
	.align		4
        /*0000*/ 	.word	0x00000000
	.align		4
        /*0004*/ 	.word	0xffffffff
	.align		4
        /*0008*/ 	.word	0x00000000
	.align		4
        /*000c*/ 	.word	0xfffffffe
	.align		4
        /*0010*/ 	.word	0x00000000
	.align		4
        /*0014*/ 	.word	0xfffffffd
	.align		4
        /*0018*/ 	.word	0x00000000
	.align		4
        /*001c*/ 	.word	0xfffffffc


//--------------------- .text._Z11kernel_selpPiPKii --------------------------
	.section	.text._Z11kernel_selpPiPKii,"ax",@progbits
	.align	128
        .global         _Z11kernel_selpPiPKii
        .type           _Z11kernel_selpPiPKii,@function
        .size           _Z11kernel_selpPiPKii,(.L_x_2 - _Z11kernel_selpPiPKii)
        .other          _Z11kernel_selpPiPKii,@"STO_CUDA_ENTRY STV_DEFAULT"
_Z11kernel_selpPiPKii:
.text._Z11kernel_selpPiPKii:
[----:B------:R-:W-:Y:S01]  /*0000*/  LDC R1, c[0x0][0x37c] ;  /* 0x0000df00ff017b82 */ /* 0x000fe20000000800 */
[----:B------:R-:W0:Y:S07]  /*0010*/  S2R R0, SR_TID.X ;  /* 0x0000000000007919 */ /* 0x000e2e0000002100 */
[----:B------:R-:W0:Y:S01]  /*0020*/  S2UR UR4, SR_CTAID.X ;  /* 0x00000000000479c3 */ /* 0x000e220000002500 */
[----:B------:R-:W1:Y:S07]  /*0030*/  LDCU UR5, c[0x0][0x390] ;  /* 0x00007200ff0577ac */ /* 0x000e6e0008000800 */
[----:B------:R-:W0:Y:S02]  /*0040*/  LDC R7, c[0x0][0x360] ;  /* 0x0000d800ff077b82 */ /* 0x000e240000000800 */
[----:B0-----:R-:W-:-:S05]  /*0050*/  IMAD R7, R7, UR4, R0 ;  /* 0x0000000407077c24 */ /* 0x001fca000f8e0200 */
[----:B-1----:R-:W-:-:S13]  /*0060*/  ISETP.GE.AND P0, PT, R7, UR5, PT ;  /* 0x0000000507007c0c */ /* 0x002fda000bf06270 */
[----:B------:R-:W-:Y:S05]  /*0070*/  @P0 EXIT ;  /* 0x000000000000094d */ /* 0x000fea0003800000 */
[----:B------:R-:W0:Y:S01]  /*0080*/  LDC.64 R2, c[0x0][0x388] ;  /* 0x0000e200ff027b82 */ /* 0x000e220000000a00 */
[----:B------:R-:W1:Y:S07]  /*0090*/  LDCU.64 UR4, c[0x0][0x358] ;  /* 0x00006b00ff0477ac */ /* 0x000e6e0008000a00 */
[----:B------:R-:W2:Y:S01]  /*00a0*/  LDC.64 R4, c[0x0][0x380] ;  /* 0x0000e000ff047b82 */ /* 0x000ea20000000a00 */
[----:B0-----:R-:W-:-:S06]  /*00b0*/  IMAD.WIDE R2, R7, 0x4, R2 ;  /* 0x0000000407027825 */ /* 0x001fcc00078e0202 */
[----:B-1----:R-:W3:Y:S01]  /*00c0*/  LDG.E R2, desc[UR4][R2.64] ;  /* 0x0000000402027981 */ /* 0x002ee2000c1e1900 */
[----:B--2---:R-:W-:Y:S01]  /*00d0*/  IMAD.WIDE R4, R7, 0x4, R4 ;  /* 0x0000000407047825 */ /* 0x004fe200078e0204 */
[C---:B---3--:R-:W-:Y:S02]  /*00e0*/  LOP3.LUT R0, R2.reuse, 0x1, RZ, 0xc0, !PT ;  /* 0x0000000102007812 */ /* 0x048fe400078ec0ff */
[----:B------:R-:W-:Y:S02]  /*00f0*/  SHF.L.U32 R9, R2, 0x1, RZ ;  /* 0x0000000102097819 */ /* 0x000fe400000006ff */
[----:B------:R-:W-:-:S13]  /*0100*/  ISETP.NE.U32.AND P0, PT, R0, 0x1, PT ;  /* 0x000000010000780c */ /* 0x000fda0003f05070 */
[----:B------:R-:W-:-:S05]  /*0110*/  @!P0 IMAD R9, R2, 0x3, RZ ;  /* 0x0000000302098824 */ /* 0x000fca00078e02ff */
[----:B------:R-:W-:Y:S01]  /*0120*/  STG.E desc[UR4][R4.64], R9 ;  /* 0x0000000904007986 */ /* 0x000fe2000c101904 */
[----:B------:R-:W-:Y:S05]  /*0130*/  EXIT ;  /* 0x000000000000794d */ /* 0x000fea0003800000 */
.L_x_0:
[----:B------:R-:W-:-:S00]  /*0140*/  BRA `(.L_x_0) ;  /* 0xfffffffc00fc7947 */ /* 0x000fc0000383ffff */
[----:B------:R-:W-:-:S00]  /*0150*/  NOP ;  /* 0x0000000000007918 */ /* 0x000fc00000000000 */
        /* <DEDUP_REMOVED lines=10> */
.L_x_2:


//--------------------- .text._Z9kernel_ifPiPKii  --------------------------
	.section	.text._Z9kernel_ifPiPKii,"ax",@progbits
	.align	128
        .global         _Z9kernel_ifPiPKii
        .type           _Z9kernel_ifPiPKii,@function
        .size           _Z9kernel_ifPiPKii,(.L_x_3 - _Z9kernel_ifPiPKii)
        .other          _Z9kernel_ifPiPKii,@"STO_CUDA_ENTRY STV_DEFAULT"
_Z9kernel_ifPiPKii:
.text._Z9kernel_ifPiPKii:
        /* <DEDUP_REMOVED lines=9> */
[----:B------:R-:W1:Y:S01]  /*0090*/  LDCU.64 UR4, c[0x0][0x358] ;  /* 0x00006b00ff0477ac */ /* 0x000e620008000a00 */
[----:B0-----:R-:W-:-:S05]  /*00a0*/  IMAD.WIDE R2, R7, 0x4, R2 ;  /* 0x0000000407027825 */ /* 0x001fca00078e0202 */
[----:B-1----:R-:W2:Y:S02]  /*00b0*/  LDG.E R0, desc[UR4][R2.64] ;  /* 0x0000000402007981 */ /* 0x002ea4000c1e1900 */
[----:B--2---:R-:W-:-:S04]  /*00c0*/  LOP3.LUT R4, R0, 0x1, RZ, 0xc0, !PT ;  /* 0x0000000100047812 */ /* 0x004fc800078ec0ff */
[----:B------:R-:W-:-:S13]  /*00d0*/  ISETP.NE.U32.AND P0, PT, R4, 0x1, PT ;  /* 0x000000010400780c */ /* 0x000fda0003f05070 */
[----:B------:R-:W0:Y:S01]  /*00e0*/  @P0 LDC.64 R4, c[0x0][0x380] ;  /* 0x0000e000ff040b82 */ /* 0x000e220000000a00 */
[----:B------:R-:W-:Y:S01]  /*00f0*/  @P0 SHF.L.U32 R9, R0, 0x1, RZ ;  /* 0x0000000100090819 */ /* 0x000fe200000006ff */
[----:B0-----:R-:W-:-:S05]  /*0100*/  @P0 IMAD.WIDE R4, R7, 0x4, R4 ;  /* 0x0000000407040825 */ /* 0x001fca00078e0204 */
[----:B------:R0:W-:Y:S01]  /*0110*/  @P0 STG.E desc[UR4][R4.64], R9 ;  /* 0x0000000904000986 */ /* 0x0001e2000c101904 */
[----:B------:R-:W-:Y:S05]  /*0120*/  @P0 EXIT ;  /* 0x000000000000094d */ /* 0x000fea0003800000 */
[----:B------:R-:W1:Y:S01]  /*0130*/  LDC.64 R2, c[0x0][0x380] ;  /* 0x0000e000ff027b82 */ /* 0x000e620000000a00 */
[----:B0-----:R-:W-:Y:S02]  /*0140*/  IMAD R5, R0, 0x3, RZ ;  /* 0x0000000300057824 */ /* 0x001fe400078e02ff */
[----:B-1----:R-:W-:-:S05]  /*0150*/  IMAD.WIDE R2, R7, 0x4, R2 ;  /* 0x0000000407027825 */ /* 0x002fca00078e0202 */
[----:B------:R-:W-:Y:S01]  /*0160*/  STG.E desc[UR4][R2.64], R5 ;  /* 0x0000000502007986 */ /* 0x000fe2000c101904 */
[----:B------:R-:W-:Y:S05]  /*0170*/  EXIT ;  /* 0x000000000000794d */ /* 0x000fea0003800000 */
.L_x_1:
        /* <DEDUP_REMOVED lines=16> */
.L_x_3:


//--------------------- .nv.shared.reserved.0     --------------------------
	.section	.nv.shared.reserved.0,"aw",@nobits
	.weak		__nv_reservedSMEM_offset_0_alias
	.size		__nv_reservedSMEM_offset_0_alias, 0, 64
	.other		__nv_reservedSMEM_offset_0_alias,@"STO_CUDA_RESERVED_SHARED STV_DEFAULT"
__nv_reservedSMEM_offset_0_alias:
	.zero		0
	.zero		64


//--------------------- .nv.constant0._Z11kernel_selpPiPKii --------------------------
	.section	.nv.constant0._Z11kernel_selpPiPKii,"a",@progbits
	.sectionflags	@""
	.align	4
.nv.constant0._Z11kernel_selpPiPKii:
	.zero		916


//--------------------- .nv.constant0._Z9kernel_ifPiPKii --------------------------
	.section	.nv.constant0._Z9kernel_ifPiPKii,"a",@progbits
	.sectionflags	@""
	.align	4
.nv.constant0._Z9kernel_ifPiPKii:
	.zero		916


//--------------------- SYMBOLS --------------------------

	.type		.nv.reservedSmem.offset0,@object
	.size		.nv.reservedSmem.offset0,0x4
